//
// Generated by NVIDIA NVVM Compiler
//
// Compiler Build ID: CL-36424714
// Cuda compilation tools, release 13.0, V13.0.88
// Based on NVVM 20.0.0
//

.version 9.0
.target sm_100
.address_size 64

	// .globl	_ZN3jrb14infrastructure4cuda12helloFromGPUEv
.extern .func  (.param .b32 func_retval0) vprintf
(
	.param .b64 vprintf_param_0,
	.param .b64 vprintf_param_1
)
;
.global .align 1 .b8 $str[51] = {72, 101, 108, 108, 111, 32, 87, 111, 114, 108, 100, 32, 102, 114, 111, 109, 32, 71, 80, 85, 33, 32, 84, 104, 114, 101, 97, 100, 32, 73, 68, 58, 32, 37, 100, 44, 32, 66, 108, 111, 99, 107, 32, 73, 68, 58, 32, 37, 100, 10};

.visible .entry _ZN3jrb14infrastructure4cuda12helloFromGPUEv()
{
	.local .align 8 .b8 	__local_depot0[8];
	.reg .b64 	%SP;
	.reg .b64 	%SPL;
	.reg .b32 	%r<5>;
	.reg .b64 	%rd<5>;

	mov.u64 	%SPL, __local_depot0;
	cvta.local.u64 	%SP, %SPL;
	add.u64 	%rd1, %SP, 0;
	add.u64 	%rd2, %SPL, 0;
	mov.u32 	%r1, %tid.x;
	mov.u32 	%r2, %ctaid.x;
	st.local.v2.u32 	[%rd2], {%r1, %r2};
	mov.u64 	%rd3, $str;
	cvta.global.u64 	%rd4, %rd3;
	{ // callseq 0, 0
	.param .b64 param0;
	st.param.b64 	[param0], %rd4;
	.param .b64 param1;
	st.param.b64 	[param1], %rd1;
	.param .b32 retval0;
	call.uni (retval0), 
	vprintf, 
	(
	param0, 
	param1
	);
	ld.param.b32 	%r3, [retval0];
	} // callseq 0
	ret;

}


// ===== COMPILED SASS (sm_100) =====

	.target	sm_100

	.elftype	@"ET_EXEC"


//--------------------- .note.nv.tkinfo           --------------------------
	.section	.note.nv.tkinfo,"",@"SHT_NOTE"
	.sectionflags	@"SHF_NOTE_NV_TKINFO"
	.tkinfo
        /*0018*/ 	.word	0x00000002
        /*0030*/ 	.string	""
        /*0030*/ 	.string	"ptxas"
        /*0030*/ 	.string	"Cuda compilation tools, release 13.0, V13.0.88"
        /*0030*/ 	.string	"Build cuda_13.0.r13.0/compiler.36424714_0"
        /*0030*/ 	.string	"-arch sm_100 -m 64 "



//--------------------- .note.nv.cuinfo           --------------------------
	.section	.note.nv.cuinfo,"",@"SHT_NOTE"
	.sectionflags	@"SHF_NOTE_NV_CUINFO"
        /*0018*/ 	.short	0x0002
        /*001a*/ 	.short	0x0064
        /*001c*/ 	.short	0x0082
	.zero		2


//--------------------- .nv.info                  --------------------------
	.section	.nv.info,"",@"SHT_CUDA_INFO"
	.align	4


	//----- nvinfo : EIATTR_REGCOUNT
	.align		4
        /*0000*/ 	.byte	0x04, 0x2f
        /*0002*/ 	.short	(.L_2 - .L_1)
	.align		4
.L_1:
        /*0004*/ 	.word	index@(_ZN3jrb14infrastructure4cuda12helloFromGPUEv)
        /*0008*/ 	.word	0x00000018


	//----- nvinfo : EIATTR_FRAME_SIZE
	.align		4
.L_2:
        /*000c*/ 	.byte	0x04, 0x11
        /*000e*/ 	.short	(.L_4 - .L_3)
	.align		4
.L_3:
        /*0010*/ 	.word	index@(_ZN3jrb14infrastructure4cuda12helloFromGPUEv)
        /*0014*/ 	.word	0x00000008


	//----- nvinfo : EIATTR_MIN_STACK_SIZE
	.align		4
.L_4:
        /*0018*/ 	.byte	0x04, 0x12
        /*001a*/ 	.short	(.L_6 - .L_5)
	.align		4
.L_5:
        /*001c*/ 	.word	index@(_ZN3jrb14infrastructure4cuda12helloFromGPUEv)
        /*0020*/ 	.word	0x00000008
.L_6:


//--------------------- .nv.compat                --------------------------
	.section	.nv.compat,"",@"SHT_CUDA_COMPAT_INFO"
	.align	4
        /*0000*/ 	.byte	0x02, 0x09, 0x00, 0x00, 0x02, 0x02, 0x01, 0x00, 0x02, 0x05, 0x05, 0x00, 0x03, 0x07, 0x01, 0x01
        /*0010*/ 	.byte	0x02, 0x03, 0x00, 0x00, 0x02, 0x06, 0x01, 0x00, 0x04, 0x0b, 0x08, 0x00, 0x09, 0x00, 0x00, 0x00
        /*0020*/ 	.byte	0x00, 0x00, 0x00, 0x00


//--------------------- .nv.info._ZN3jrb14infrastructure4cuda12helloFromGPUEv --------------------------
	.section	.nv.info._ZN3jrb14infrastructure4cuda12helloFromGPUEv,"",@"SHT_CUDA_INFO"
	.sectionflags	@""
	.align	4


	//----- nvinfo : EIATTR_CUDA_API_VERSION
	.align		4
        /*0000*/ 	.byte	0x04, 0x37
        /*0002*/ 	.short	(.L_8 - .L_7)
.L_7:
        /*0004*/ 	.word	0x00000082


	//----- nvinfo : EIATTR_SPARSE_MMA_MASK
	.align		4
.L_8:
        /*0008*/ 	.byte	0x03, 0x50
        /*000a*/ 	.short	0x0000


	//----- nvinfo : EIATTR_MAXREG_COUNT
	.align		4
        /*000c*/ 	.byte	0x03, 0x1b
        /*000e*/ 	.short	0x00ff


	//----- nvinfo : EIATTR_EXTERNS
	.align		4
        /*0010*/ 	.byte	0x04, 0x0f
        /*0012*/ 	.short	(.L_10 - .L_9)


	//   ....[0]....
	.align		4
.L_9:
        /*0014*/ 	.word	index@(vprintf)


	//----- nvinfo : EIATTR_MERCURY_ISA_VERSION
	.align		4
.L_10:
        /*0018*/ 	.byte	0x03, 0x5f
        /*001a*/ 	.short	0x0101


	//----- nvinfo : EIATTR_VRC_CTA_INIT_COUNT
	.align		4
        /*001c*/ 	.byte	0x02, 0x4a
	.zero		1
	.zero		1


	//----- nvinfo : EIATTR_SYSCALL_OFFSETS
	.align		4
        /*0020*/ 	.byte	0x04, 0x46
        /*0022*/ 	.short	(.L_12 - .L_11)


	//   ....[0]....
.L_11:
        /*0024*/ 	.word	0x000000f0


	//----- nvinfo : EIATTR_EXIT_INSTR_OFFSETS
	.align		4
.L_12:
        /*0028*/ 	.byte	0x04, 0x1c
        /*002a*/ 	.short	(.L_14 - .L_13)


	//   ....[0]....
.L_13:
        /*002c*/ 	.word	0x00000100


	//----- nvinfo : EIATTR_SW_WAR
	.align		4
.L_14:
        /*0030*/ 	.byte	0x04, 0x36
        /*0032*/ 	.short	(.L_16 - .L_15)
.L_15:
        /*0034*/ 	.word	0x00000008
.L_16:


//--------------------- .nv.callgraph             --------------------------
	.section	.nv.callgraph,"",@"SHT_CUDA_CALLGRAPH"
	.align	4
	.sectionentsize	8
	.align		4
        /*0000*/ 	.word	0x00000000
	.align		4
        /*0004*/ 	.word	0xffffffff
	.align		4
        /*0008*/ 	.word	index@(_ZN3jrb14infrastructure4cuda12helloFromGPUEv)
	.align		4
        /*000c*/ 	.word	index@(vprintf)
	.align		4
        /*0010*/ 	.word	0x00000000
	.align		4
        /*0014*/ 	.word	0xfffffffe
	.align		4
        /*0018*/ 	.word	0x00000000
	.align		4
        /*001c*/ 	.word	0xfffffffd
	.align		4
        /*0020*/ 	.word	0x00000000
	.align		4
        /*0024*/ 	.word	0xfffffffc


//--------------------- .nv.constant4             --------------------------
	.section	.nv.constant4,"a",@progbits
	.align	8
	.align		8
.nv.constant4:
        /*0000*/ 	.dword	vprintf
	.align		8
        /*0008*/ 	.dword	$str


//--------------------- .text._ZN3jrb14infrastructure4cuda12helloFromGPUEv --------------------------
	.section	.text._ZN3jrb14infrastructure4cuda12helloFromGPUEv,"ax",@progbits
	.align	128
        .global         _ZN3jrb14infrastructure4cuda12helloFromGPUEv
        .type           _ZN3jrb14infrastructure4cuda12helloFromGPUEv,@function
        .size           _ZN3jrb14infrastructure4cuda12helloFromGPUEv,(.L_x_2 - _ZN3jrb14infrastructure4cuda12helloFromGPUEv)
        .other          _ZN3jrb14infrastructure4cuda12helloFromGPUEv,@"STO_CUDA_ENTRY STV_DEFAULT"
_ZN3jrb14infrastructure4cuda12helloFromGPUEv:
.text._ZN3jrb14infrastructure4cuda12helloFromGPUEv:
[----:B------:R-:W0:Y:S01]  /*0000*/  LDC R1, c[0x0][0x37c] ;  /* 0x0000df00ff017b82 */ /* 0x000e220000000800 */
[----:B------:R-:W1:Y:S01]  /*0010*/  S2R R8, SR_TID.X ;  /* 0x0000000000087919 */ /* 0x000e620000002100 */
[----:B0-----:R-:W-:Y:S01]  /*0020*/  VIADD R1, R1, 0xfffffff8 ;  /* 0xfffffff801017836 */ /* 0x001fe20000000000 */
[----:B------:R-:W-:Y:S01]  /*0030*/  MOV R0, 0x0 ;  /* 0x0000000000007802 */ /* 0x000fe20000000f00 */
[----:B------:R-:W0:Y:S01]  /*0040*/  LDCU UR4, c[0x0][0x2f8] ;  /* 0x00005f00ff0477ac */ /* 0x000e220008000800 */
[----:B------:R-:W1:Y:S03]  /*0050*/  S2R R9, SR_CTAID.X ;  /* 0x0000000000097919 */ /* 0x000e660000002500 */
[----:B------:R2:W3:Y:S01]  /*0060*/  LDC.64 R2, c[0x4][R0] ;  /* 0x0100000000027b82 */ /* 0x0004e20000000a00 */
[----:B------:R-:W4:Y:S01]  /*0070*/  LDCU.64 UR6, c[0x4][0x8] ;  /* 0x01000100ff0677ac */ /* 0x000f220008000a00 */
[----:B------:R-:W5:Y:S01]  /*0080*/  LDCU UR5, c[0x0][0x2fc] ;  /* 0x00005f80ff0577ac */ /* 0x000f620008000800 */
[----:B0-----:R-:W-:Y:S01]  /*0090*/  IADD3 R6, P0, PT, R1, UR4, RZ ;  /* 0x0000000401067c10 */ /* 0x001fe2000ff1e0ff */
[----:B----4-:R-:W-:Y:S01]  /*00a0*/  IMAD.U32 R4, RZ, RZ, UR6 ;  /* 0x00000006ff047e24 */ /* 0x010fe2000f8e00ff */
[----:B------:R-:W-:-:S03]  /*00b0*/  MOV R5, UR7 ;  /* 0x0000000700057c02 */ /* 0x000fc60008000f00 */
[----:B-----5:R-:W-:Y:S01]  /*00c0*/  IMAD.X R7, RZ, RZ, UR5, P0 ;  /* 0x00000005ff077e24 */ /* 0x020fe200080e06ff */
[----:B-1----:R2:W-:Y:S07]  /*00d0*/  STL.64 [R1], R8 ;  /* 0x0000000801007387 */ /* 0x0025ee0000100a00 */
[----:B------:R-:W-:-:S07]  /*00e0*/  LEPC R20, `(.L_x_0) ;  /* 0x000000001014794e */ /* 0x000fce0000000000 */
[----:B--23--:R-:W-:Y:S05]  /*00f0*/  CALL.ABS.NOINC R2 ;  /* 0x0000000002007343 */ /* 0x00cfea0003c00000 */
.L_x_0:
[----:B------:R-:W-:Y:S05]  /*0100*/  EXIT ;  /* 0x000000000000794d */ /* 0x000fea0003800000 */
.L_x_1:
[----:B------:R-:W-:-:S00]  /*0110*/  BRA `(.L_x_1) ;  /* 0xfffffffc00fc7947 */ /* 0x000fc0000383ffff */
[----:B------:R-:W-:-:S00]  /*0120*/  NOP ;  /* 0x0000000000007918 */ /* 0x000fc00000000000 */
        /* <DEDUP_REMOVED lines=13> */
.L_x_2:


//--------------------- .nv.global.init           --------------------------
	.section	.nv.global.init,"aw",@progbits
.nv.global.init:
	.type		$str,@object
	.size		$str,(.L_0 - $str)
$str:
        /*0000*/ 	.byte	0x48, 0x65, 0x6c, 0x6c, 0x6f, 0x20, 0x57, 0x6f, 0x72, 0x6c, 0x64, 0x20, 0x66, 0x72, 0x6f, 0x6d
        /*0010*/ 	.byte	0x20, 0x47, 0x50, 0x55, 0x21, 0x20, 0x54, 0x68, 0x72, 0x65, 0x61, 0x64, 0x20, 0x49, 0x44, 0x3a
        /*0020*/ 	.byte	0x20, 0x25, 0x64, 0x2c, 0x20, 0x42, 0x6c, 0x6f, 0x63, 0x6b, 0x20, 0x49, 0x44, 0x3a, 0x20, 0x25
        /*0030*/ 	.byte	0x64, 0x0a, 0x00
.L_0:


//--------------------- .nv.shared.reserved.0     --------------------------
	.section	.nv.shared.reserved.0,"aw",@nobits
	.weak		__nv_reservedSMEM_offset_0_alias
	.size		__nv_reservedSMEM_offset_0_alias, 0, 64
	.other		__nv_reservedSMEM_offset_0_alias,@"STO_CUDA_RESERVED_SHARED STV_DEFAULT"
__nv_reservedSMEM_offset_0_alias:
	.zero		0
	.zero		64


//--------------------- .nv.constant0._ZN3jrb14infrastructure4cuda12helloFromGPUEv --------------------------
	.section	.nv.constant0._ZN3jrb14infrastructure4cuda12helloFromGPUEv,"a",@progbits
	.sectionflags	@""
	.align	4
.nv.constant0._ZN3jrb14infrastructure4cuda12helloFromGPUEv:
	.zero		896


//--------------------- SYMBOLS --------------------------

	.type		.nv.reservedSmem.offset0,@object
	.size		.nv.reservedSmem.offset0,0x4
	.type		vprintf,@function
